	.headerflags	@"EF_CUDA_TEXMODE_UNIFIED EF_CUDA_64BIT_ADDRESS EF_CUDA_ACCELERATORS EF_CUDA_SM90 EF_CUDA_VIRTUAL_SM(EF_CUDA_SM90)"
	.elftype	@"ET_EXEC"


//--------------------- .nv.info                  --------------------------
	.section	.nv.info,"",@"SHT_CUDA_INFO"
	.align	4


	//----- nvinfo : EIATTR_REGCOUNT
	.align		4
        /*0000*/ 	.byte	0x04, 0x2f
        /*0002*/ 	.short	(.L_1 - .L_0)
	.align		4
.L_0:
        /*0004*/ 	.word	index@(triton_poi_fused__unsafe_index_add_leaky_relu_mul_sigmoid_sub_8)
        /*0008*/ 	.word	0x00000028


	//----- nvinfo : EIATTR_MIN_STACK_SIZE
	.align		4
.L_1:
        /*000c*/ 	.byte	0x04, 0x12
        /*000e*/ 	.short	(.L_3 - .L_2)
	.align		4
.L_2:
        /*0010*/ 	.word	index@(triton_poi_fused__unsafe_index_add_leaky_relu_mul_sigmoid_sub_8)
        /*0014*/ 	.word	0x00000000


	//----- nvinfo : EIATTR_FRAME_SIZE
	.align		4
.L_3:
        /*0018*/ 	.byte	0x04, 0x11
        /*001a*/ 	.short	(.L_5 - .L_4)
	.align		4
.L_4:
        /*001c*/ 	.word	index@(triton_poi_fused__unsafe_index_add_leaky_relu_mul_sigmoid_sub_8)
        /*0020*/ 	.word	0x00000000


	//----- nvinfo : EIATTR_MIN_STACK_SIZE
	.align		4
.L_5:
        /*0024*/ 	.byte	0x04, 0x12
        /*0026*/ 	.short	(.L_7 - .L_6)
	.align		4
.L_6:
        /*0028*/ 	.word	index@(triton_poi_fused__unsafe_index_add_leaky_relu_mul_sigmoid_sub_8)
        /*002c*/ 	.word	0x00000000
.L_7:


//--------------------- .nv.info.triton_poi_fused__unsafe_index_add_leaky_relu_mul_sigmoid_sub_8 --------------------------
	.section	.nv.info.triton_poi_fused__unsafe_index_add_leaky_relu_mul_sigmoid_sub_8,"",@"SHT_CUDA_INFO"
	.sectionflags	@""
	.align	4


	//----- nvinfo : EIATTR_CUDA_API_VERSION
	.align		4
        /*0000*/ 	.byte	0x04, 0x37
        /*0002*/ 	.short	(.L_9 - .L_8)
.L_8:
        /*0004*/ 	.word	0x0000007c


	//----- nvinfo : EIATTR_KPARAM_INFO
	.align		4
.L_9:
        /*0008*/ 	.byte	0x04, 0x17
        /*000a*/ 	.short	(.L_11 - .L_10)
.L_10:
        /*000c*/ 	.word	0x00000000
        /*0010*/ 	.short	0x000a
        /*0012*/ 	.short	0x0050
        /*0014*/ 	.byte	0x00, 0xf0, 0x11, 0x00


	//----- nvinfo : EIATTR_KPARAM_INFO
	.align		4
.L_11:
        /*0018*/ 	.byte	0x04, 0x17
        /*001a*/ 	.short	(.L_13 - .L_12)
.L_12:
        /*001c*/ 	.word	0x00000000
        /*0020*/ 	.short	0x0009
        /*0022*/ 	.short	0x0048
        /*0024*/ 	.byte	0x00, 0xf4, 0x21, 0x00


	//----- nvinfo : EIATTR_KPARAM_INFO
	.align		4
.L_13:
        /*0028*/ 	.byte	0x04, 0x17
        /*002a*/ 	.short	(.L_15 - .L_14)
.L_14:
        /*002c*/ 	.word	0x00000000
        /*0030*/ 	.short	0x0008
        /*0032*/ 	.short	0x0040
        /*0034*/ 	.byte	0x00, 0xf4, 0x21, 0x00


	//----- nvinfo : EIATTR_KPARAM_INFO
	.align		4
.L_15:
        /*0038*/ 	.byte	0x04, 0x17
        /*003a*/ 	.short	(.L_17 - .L_16)
.L_16:
        /*003c*/ 	.word	0x00000000
        /*0040*/ 	.short	0x0007
        /*0042*/ 	.short	0x0038
        /*0044*/ 	.byte	0x00, 0xf4, 0x21, 0x00


	//----- nvinfo : EIATTR_KPARAM_INFO
	.align		4
.L_17:
        /*0048*/ 	.byte	0x04, 0x17
        /*004a*/ 	.short	(.L_19 - .L_18)
.L_18:
        /*004c*/ 	.word	0x00000000
        /*0050*/ 	.short	0x0006
        /*0052*/ 	.short	0x0030
        /*0054*/ 	.byte	0x00, 0xf4, 0x21, 0x00


	//----- nvinfo : EIATTR_KPARAM_INFO
	.align		4
.L_19:
        /*0058*/ 	.byte	0x04, 0x17
        /*005a*/ 	.short	(.L_21 - .L_20)
.L_20:
        /*005c*/ 	.word	0x00000000
        /*0060*/ 	.short	0x0005
        /*0062*/ 	.short	0x0028
        /*0064*/ 	.byte	0x00, 0xf4, 0x21, 0x00


	//----- nvinfo : EIATTR_KPARAM_INFO
	.align		4
.L_21:
        /*0068*/ 	.byte	0x04, 0x17
        /*006a*/ 	.short	(.L_23 - .L_22)
.L_22:
        /*006c*/ 	.word	0x00000000
        /*0070*/ 	.short	0x0004
        /*0072*/ 	.short	0x0020
        /*0074*/ 	.byte	0x00, 0xf4, 0x21, 0x00


	//----- nvinfo : EIATTR_KPARAM_INFO
	.align		4
.L_23:
        /*0078*/ 	.byte	0x04, 0x17
        /*007a*/ 	.short	(.L_25 - .L_24)
.L_24:
        /*007c*/ 	.word	0x00000000
        /*0080*/ 	.short	0x0003
        /*0082*/ 	.short	0x0018
        /*0084*/ 	.byte	0x00, 0xf4, 0x21, 0x00


	//----- nvinfo : EIATTR_KPARAM_INFO
	.align		4
.L_25:
        /*0088*/ 	.byte	0x04, 0x17
        /*008a*/ 	.short	(.L_27 - .L_26)
.L_26:
        /*008c*/ 	.word	0x00000000
        /*0090*/ 	.short	0x0002
        /*0092*/ 	.short	0x0010
        /*0094*/ 	.byte	0x00, 0xf4, 0x21, 0x00


	//----- nvinfo : EIATTR_KPARAM_INFO
	.align		4
.L_27:
        /*0098*/ 	.byte	0x04, 0x17
        /*009a*/ 	.short	(.L_29 - .L_28)
.L_28:
        /*009c*/ 	.word	0x00000000
        /*00a0*/ 	.short	0x0001
        /*00a2*/ 	.short	0x0008
        /*00a4*/ 	.byte	0x00, 0xf4, 0x21, 0x00


	//----- nvinfo : EIATTR_KPARAM_INFO
	.align		4
.L_29:
        /*00a8*/ 	.byte	0x04, 0x17
        /*00aa*/ 	.short	(.L_31 - .L_30)
.L_30:
        /*00ac*/ 	.word	0x00000000
        /*00b0*/ 	.short	0x0000
        /*00b2*/ 	.short	0x0000
        /*00b4*/ 	.byte	0x00, 0xf4, 0x21, 0x00


	//----- nvinfo : EIATTR_SPARSE_MMA_MASK
	.align		4
.L_31:
        /*00b8*/ 	.byte	0x03, 0x50
        /*00ba*/ 	.short	0x0000


	//----- nvinfo : EIATTR_MAXREG_COUNT
	.align		4
        /*00bc*/ 	.byte	0x03, 0x1b
        /*00be*/ 	.short	0x00ff


	//----- nvinfo : EIATTR_EXIT_INSTR_OFFSETS
	.align		4
        /*00c0*/ 	.byte	0x04, 0x1c
        /*00c2*/ 	.short	(.L_33 - .L_32)


	//   ....[0]....
.L_32:
        /*00c4*/ 	.word	0x00001520


	//   ....[1]....
        /*00c8*/ 	.word	0x00001540


	//----- nvinfo : EIATTR_REQNTID
	.align		4
.L_33:
        /*00cc*/ 	.byte	0x04, 0x10
        /*00ce*/ 	.short	(.L_35 - .L_34)
.L_34:
        /*00d0*/ 	.word	0x00000080
        /*00d4*/ 	.word	0x00000001
        /*00d8*/ 	.word	0x00000001


	//----- nvinfo : EIATTR_CBANK_PARAM_SIZE
	.align		4
.L_35:
        /*00dc*/ 	.byte	0x03, 0x19
        /*00de*/ 	.short	0x0054


	//----- nvinfo : EIATTR_PARAM_CBANK
	.align		4
        /*00e0*/ 	.byte	0x04, 0x0a
        /*00e2*/ 	.short	(.L_37 - .L_36)
	.align		4
.L_36:
        /*00e4*/ 	.word	index@(.nv.constant0.triton_poi_fused__unsafe_index_add_leaky_relu_mul_sigmoid_sub_8)
        /*00e8*/ 	.short	0x0210
        /*00ea*/ 	.short	0x0054


	//----- nvinfo : EIATTR_SW_WAR
	.align		4
.L_37:
        /*00ec*/ 	.byte	0x04, 0x36
        /*00ee*/ 	.short	(.L_39 - .L_38)
.L_38:
        /*00f0*/ 	.word	0x00000008
.L_39:


//--------------------- .nv.callgraph             --------------------------
	.section	.nv.callgraph,"",@"SHT_CUDA_CALLGRAPH"
	.align	4
	.sectionentsize	8
	.align		4
        /*0000*/ 	.word	0x00000000
	.align		4
        /*0004*/ 	.word	0xffffffff
	.align		4
        /*0008*/ 	.word	0x00000000
	.align		4
        /*000c*/ 	.word	0xfffffffe
	.align		4
        /*0010*/ 	.word	0x00000000
	.align		4
        /*0014*/ 	.word	0xfffffffd
	.align		4
        /*0018*/ 	.word	0x00000000
	.align		4
        /*001c*/ 	.word	0xfffffffc


//--------------------- .text.triton_poi_fused__unsafe_index_add_leaky_relu_mul_sigmoid_sub_8 --------------------------
	.section	.text.triton_poi_fused__unsafe_index_add_leaky_relu_mul_sigmoid_sub_8,"ax",@progbits
	.align	128
        .global         triton_poi_fused__unsafe_index_add_leaky_relu_mul_sigmoid_sub_8
        .type           triton_poi_fused__unsafe_index_add_leaky_relu_mul_sigmoid_sub_8,@function
        .size           triton_poi_fused__unsafe_index_add_leaky_relu_mul_sigmoid_sub_8,(.L_x_1 - triton_poi_fused__unsafe_index_add_leaky_relu_mul_sigmoid_sub_8)
        .other          triton_poi_fused__unsafe_index_add_leaky_relu_mul_sigmoid_sub_8,@"STO_CUDA_ENTRY STV_DEFAULT"
triton_poi_fused__unsafe_index_add_leaky_relu_mul_sigmoid_sub_8:
.text.triton_poi_fused__unsafe_index_add_leaky_relu_mul_sigmoid_sub_8:
[----:B------:R-:W0:Y:S01]  /*0000*/  LDC R1, c[0x0][0x28] ;  /* 0x00000a00ff017b82 */ /* 0x000e220000000800 */
[----:B------:R-:W1:Y:S07]  /*0010*/  S2R R2, SR_TID.X ;  /* 0x0000000000027919 */ /* 0x000e6e0000002100 */
[----:B------:R-:W2:Y:S01]  /*0020*/  LDC.64 R10, c[0x0][0x240] ;  /* 0x00009000ff0a7b82 */ /* 0x000ea20000000a00 */
[----:B------:R-:W-:Y:S01]  /*0030*/  ULDC.64 UR4, c[0x0][0x208] ;  /* 0x0000820000047ab9 */ /* 0x000fe20000000a00 */
[----:B------:R-:W3:Y:S06]  /*0040*/  S2R R0, SR_CTAID.X ;  /* 0x0000000000007919 */ /* 0x000eec0000002500 */
[----:B------:R-:W4:Y:S08]  /*0050*/  LDC.64 R22, c[0x0][0x220] ;  /* 0x00008800ff167b82 */ /* 0x000f300000000a00 */
[----:B------:R-:W5:Y:S01]  /*0060*/  LDC.64 R14, c[0x0][0x218] ;  /* 0x00008600ff0e7b82 */ /* 0x000f620000000a00 */
[----:B------:R-:W-:-:S02]  /*0070*/  CS2R R16, SRZ ;  /* 0x0000000000107805 */ /* 0x000fc4000001ff00 */
[----:B------:R-:W-:Y:S02]  /*0080*/  CS2R R18, SRZ ;  /* 0x0000000000127805 */ /* 0x000fe4000001ff00 */
[----:B------:R-:W-:-:S03]  /*0090*/  CS2R R20, SRZ ;  /* 0x0000000000147805 */ /* 0x000fc6000001ff00 */
[----:B------:R-:W4:Y:S01]  /*00a0*/  LDC.64 R24, c[0x0][0x248] ;  /* 0x00009200ff187b82 */ /* 0x000f220000000a00 */
[----:B------:R-:W-:Y:S01]  /*00b0*/  CS2R R8, SRZ ;  /* 0x0000000000087805 */ /* 0x000fe2000001ff00 */
[----:B------:R-:W-:Y:S01]  /*00c0*/  ULDC.64 UR8, c[0x0][0x238] ;  /* 0x00008e0000087ab9 */ /* 0x000fe20000000a00 */
[----:B------:R-:W-:Y:S01]  /*00d0*/  ULDC.64 UR6, c[0x0][0x228] ;  /* 0x00008a0000067ab9 */ /* 0x000fe20000000a00 */
[----:B-1----:R-:W-:-:S05]  /*00e0*/  IMAD.SHL.U32 R2, R2, 0x2, RZ ;  /* 0x0000000202027824 */ /* 0x002fca00078e00ff */
[----:B------:R-:W-:-:S05]  /*00f0*/  LOP3.LUT R5, R2, 0xfe, RZ, 0xc0, !PT ;  /* 0x000000fe02057812 */ /* 0x000fca00078ec0ff */
[----:B---3--:R-:W-:-:S05]  /*0100*/  IMAD R5, R0, 0x100, R5 ;  /* 0x0000010000057824 */ /* 0x008fca00078e0205 */
[----:B------:R-:W-:Y:S02]  /*0110*/  SHF.R.S32.HI R2, RZ, 0x1f, R5 ;  /* 0x0000001fff027819 */ /* 0x000fe40000011405 */
[----:B------:R-:W-:Y:S02]  /*0120*/  ISETP.GE.AND P0, PT, R5, 0x400, PT ;  /* 0x000004000500780c */ /* 0x000fe40003f06270 */
[----:B------:R-:W-:-:S04]  /*0130*/  LEA.HI R4, R2, R5, RZ, 0x3 ;  /* 0x0000000502047211 */ /* 0x000fc800078f18ff */
[----:B------:R-:W-:Y:S02]  /*0140*/  SHF.R.S32.HI R7, RZ, 0x3, R4 ;  /* 0x00000003ff077819 */ /* 0x000fe40000011404 */
[----:B------:R-:W-:Y:S02]  /*0150*/  LOP3.LUT R12, R4, 0xfffffff8, RZ, 0xc0, !PT ;  /* 0xfffffff8040c7812 */ /* 0x000fe400078ec0ff */
[----:B------:R-:W-:-:S04]  /*0160*/  LEA.HI R2, R7, R7, RZ, 0x3 ;  /* 0x0000000707027211 */ /* 0x000fc800078f18ff */
[----:B------:R-:W-:-:S05]  /*0170*/  LOP3.LUT R2, R2, 0xfffffff8, RZ, 0xc0, !PT ;  /* 0xfffffff802027812 */ /* 0x000fca00078ec0ff */
[----:B------:R-:W-:Y:S01]  /*0180*/  IMAD.IADD R7, R7, 0x1, -R2 ;  /* 0x0000000107077824 */ /* 0x000fe200078e0a02 */
[----:B------:R-:W-:-:S03]  /*0190*/  CS2R R2, SRZ ;  /* 0x0000000000027805 */ /* 0x000fc6000001ff00 */
[----:B--2---:R-:W-:-:S04]  /*01a0*/  IMAD.WIDE R10, R7, 0x8, R10 ;  /* 0x00000008070a7825 */ /* 0x004fc800078e020a */
[----:B------:R-:W-:Y:S01]  /*01b0*/  IMAD.IADD R12, R5, 0x1, -R12 ;  /* 0x00000001050c7824 */ /* 0x000fe200078e0a0c */
[----:B------:R1:W2:Y:S01]  /*01c0*/  @!P0 LDG.E.EL.64 R2, desc[UR4][R10.64] ;  /* 0x000000040a028981 */ /* 0x0002a2000c2e1b00 */
[----:B-----5:R-:W-:-:S04]  /*01d0*/  IMAD.WIDE R14, R7, 0x8, R14 ;  /* 0x00000008070e7825 */ /* 0x020fc800078e020e */
[C---:B----4-:R-:W-:Y:S01]  /*01e0*/  IMAD.WIDE R22, R12.reuse, 0x8, R22 ;  /* 0x000000080c167825 */ /* 0x050fe200078e0216 */
[----:B------:R-:W3:Y:S04]  /*01f0*/  @!P0 LDG.E.EL.64 R20, desc[UR4][R14.64] ;  /* 0x000000040e148981 */ /* 0x000ee8000c2e1b00 */
[----:B------:R-:W4:Y:S01]  /*0200*/  @!P0 LDG.E.EL.128 R16, desc[UR4][R22.64] ;  /* 0x0000000416108981 */ /* 0x000f22000c2e1d00 */
[----:B-1----:R-:W-:Y:S01]  /*0210*/  CS2R R10, SRZ ;  /* 0x00000000000a7805 */ /* 0x002fe2000001ff00 */
[----:B0-----:R-:W-:-:S05]  /*0220*/  IMAD.WIDE R24, R12, 0x8, R24 ;  /* 0x000000080c187825 */ /* 0x001fca00078e0218 */
[----:B------:R0:W5:Y:S01]  /*0230*/  @!P0 LDG.E.EL.128 R8, desc[UR4][R24.64] ;  /* 0x0000000418088981 */ /* 0x000162000c2e1d00 */
[----:B------:R-:W-:-:S04]  /*0240*/  SHF.R.S32.HI R0, RZ, 0x17, R0 ;  /* 0x00000017ff007819 */ /* 0x000fc80000011400 */
[----:B------:R-:W-:-:S04]  /*0250*/  SGXT R0, R0, 0x1 ;  /* 0x000000010000781a */ /* 0x000fc80000000200 */
[----:B------:R-:W-:-:S04]  /*0260*/  LEA.HI R0, R0, R5, RZ, 0x6 ;  /* 0x0000000500007211 */ /* 0x000fc800078f30ff */
[----:B------:R-:W-:-:S05]  /*0270*/  SHF.R.S32.HI R0, RZ, 0x6, R0 ;  /* 0x00000006ff007819 */ /* 0x000fca0000011400 */
[----:B------:R-:W-:-:S05]  /*0280*/  IMAD.SHL.U32 R0, R0, 0x10, RZ ;  /* 0x0000001000007824 */ /* 0x000fca00078e00ff */
[----:B0-----:R-:W-:Y:S02]  /*0290*/  SHF.R.S32.HI R24, RZ, 0x1f, R0 ;  /* 0x0000001fff187819 */ /* 0x001fe40000011400 */
[----:B--2---:R-:W-:-:S04]  /*02a0*/  SHF.R.U32.HI R13, RZ, 0x1d, R3 ;  /* 0x0000001dff0d7819 */ /* 0x004fc80000011603 */
[----:B------:R-:W-:-:S04]  /*02b0*/  LOP3.LUT R13, R13, 0x4, RZ, 0xc0, !PT ;  /* 0x000000040d0d7812 */ /* 0x000fc800078ec0ff */
[----:B------:R-:W-:Y:S02]  /*02c0*/  IADD3 R15, P1, R2, R13, RZ ;  /* 0x0000000d020f7210 */ /* 0x000fe40007f3e0ff */
[----:B----4-:R-:W-:Y:S02]  /*02d0*/  SHF.R.U32.HI R4, RZ, 0x1d, R17 ;  /* 0x0000001dff047819 */ /* 0x010fe40000011611 */
[----:B---3--:R-:W-:Y:S01]  /*02e0*/  SHF.R.U32.HI R13, RZ, 0x1d, R21 ;  /* 0x0000001dff0d7819 */ /* 0x008fe20000011615 */
[----:B------:R-:W-:Y:S01]  /*02f0*/  IMAD.X R2, RZ, RZ, R3, P1 ;  /* 0x000000ffff027224 */ /* 0x000fe200008e0603 */
[----:B------:R-:W-:Y:S02]  /*0300*/  LOP3.LUT R3, R4, 0x4, RZ, 0xc0, !PT ;  /* 0x0000000404037812 */ /* 0x000fe400078ec0ff */
[----:B------:R-:W-:Y:S02]  /*0310*/  LEA R28, P1, R15, R0, 0x2 ;  /* 0x000000000f1c7211 */ /* 0x000fe400078210ff */
[----:B------:R-:W-:-:S02]  /*0320*/  LOP3.LUT R13, R13, 0x4, RZ, 0xc0, !PT ;  /* 0x000000040d0d7812 */ /* 0x000fc400078ec0ff */
[----:B------:R-:W-:Y:S02]  /*0330*/  IADD3 R25, P2, R16, R3, RZ ;  /* 0x0000000310197210 */ /* 0x000fe40007f5e0ff */
[----:B------:R-:W-:Y:S02]  /*0340*/  SHF.R.U32.HI R3, RZ, 0x1d, R19 ;  /* 0x0000001dff037819 */ /* 0x000fe40000011613 */
[----:B------:R-:W-:Y:S02]  /*0350*/  LEA.HI.X R15, R15, R24, R2, 0x2, P1 ;  /* 0x000000180f0f7211 */ /* 0x000fe400008f1402 */
[----:B------:R-:W-:Y:S01]  /*0360*/  IADD3 R13, P1, R20, R13, RZ ;  /* 0x0000000d140d7210 */ /* 0x000fe20007f3e0ff */
[----:B------:R-:W-:Y:S01]  /*0370*/  IMAD.X R16, RZ, RZ, R17, P2 ;  /* 0x000000ffff107224 */ /* 0x000fe200010e0611 */
[----:B------:R-:W-:Y:S02]  /*0380*/  LOP3.LUT R3, R3, 0x4, RZ, 0xc0, !PT ;  /* 0x0000000403037812 */ /* 0x000fe400078ec0ff */
[----:B------:R-:W-:Y:S01]  /*0390*/  IADD3 R29, P3, R28, R25, RZ ;  /* 0x000000191c1d7210 */ /* 0x000fe20007f7e0ff */
[----:B------:R-:W-:Y:S01]  /*03a0*/  IMAD.X R20, RZ, RZ, R21, P1 ;  /* 0x000000ffff147224 */ /* 0x000fe200008e0615 */
[----:B------:R-:W-:-:S02]  /*03b0*/  IADD3 R6, P1, R18, R3, RZ ;  /* 0x0000000312067210 */ /* 0x000fc40007f3e0ff */
[----:B------:R-:W-:Y:S01]  /*03c0*/  LEA R17, P2, R13, R0, 0x2 ;  /* 0x000000000d117211 */ /* 0x000fe200078410ff */
[----:B------:R-:W-:Y:S02]  /*03d0*/  IMAD.X R14, R15, 0x1, R16, P3 ;  /* 0x000000010f0e7824 */ /* 0x000fe400018e0610 */
[----:B------:R-:W-:Y:S01]  /*03e0*/  IMAD.X R23, RZ, RZ, R19, P1 ;  /* 0x000000ffff177224 */ /* 0x000fe200008e0613 */
[----:B------:R-:W-:Y:S02]  /*03f0*/  LEA.HI.X R24, R13, R24, R20, 0x2, P2 ;  /* 0x000000180d187211 */ /* 0x000fe400010f1414 */
[C---:B------:R-:W-:Y:S01]  /*0400*/  SHF.L.U64.HI R14, R29.reuse, 0x2, R14 ;  /* 0x000000021d0e7819 */ /* 0x040fe2000001020e */
[----:B------:R-:W-:Y:S01]  /*0410*/  IMAD.SHL.U32 R29, R29, 0x4, RZ ;  /* 0x000000041d1d7824 */ /* 0x000fe200078e00ff */
[----:B------:R-:W-:Y:S01]  /*0420*/  IADD3 R25, P1, R17, R25, RZ ;  /* 0x0000001911197210 */ /* 0x000fe20007f3e0ff */
[----:B------:R-:W-:-:S04]  /*0430*/  IMAD.MOV.U32 R4, RZ, RZ, RZ ;  /* 0x000000ffff047224 */ /* 0x000fc800078e00ff */
[----:B------:R-:W-:Y:S01]  /*0440*/  IMAD.X R16, R24, 0x1, R16, P1 ;  /* 0x0000000118107824 */ /* 0x000fe200008e0610 */
[----:B------:R-:W-:-:S04]  /*0450*/  IADD3 R2, P1, R29, UR8, RZ ;  /* 0x000000081d027c10 */ /* 0x000fc8000ff3e0ff */
[----:B------:R-:W-:Y:S02]  /*0460*/  IADD3.X R3, R14, UR9, RZ, P1, !PT ;  /* 0x000000090e037c10 */ /* 0x000fe40008ffe4ff */
[----:B------:R-:W-:Y:S02]  /*0470*/  IADD3 R20, P1, R17, R6, RZ ;  /* 0x0000000611147210 */ /* 0x000fe40007f3e0ff */
[----:B------:R-:W-:Y:S01]  /*0480*/  IADD3 R18, P2, R29, UR6, RZ ;  /* 0x000000061d127c10 */ /* 0x000fe2000ff5e0ff */
[----:B------:R5:W2:Y:S01]  /*0490*/  @!P0 LDG.E.EL R4, desc[UR4][R2.64] ;  /* 0x0000000402048981 */ /* 0x000aa2000c2e1900 */
[C---:B------:R-:W-:Y:S01]  /*04a0*/  SHF.L.U64.HI R13, R25.reuse, 0x2, R16 ;  /* 0x00000002190d7819 */ /* 0x040fe20000010210 */
[----:B------:R-:W-:Y:S01]  /*04b0*/  IMAD.X R21, R24, 0x1, R23, P1 ;  /* 0x0000000118157824 */ /* 0x000fe200008e0617 */
[----:B------:R-:W-:Y:S01]  /*04c0*/  IADD3 R34, P1, R28, R6, RZ ;  /* 0x000000061c227210 */ /* 0x000fe20007f3e0ff */
[----:B------:R-:W-:Y:S01]  /*04d0*/  IMAD.MOV.U32 R0, RZ, RZ, RZ ;  /* 0x000000ffff007224 */ /* 0x000fe200078e00ff */
[----:B------:R-:W-:Y:S01]  /*04e0*/  IADD3.X R19, R14, UR7, RZ, P2, !PT ;  /* 0x000000070e137c10 */ /* 0x000fe200097fe4ff */
[----:B------:R-:W-:Y:S01]  /*04f0*/  IMAD.SHL.U32 R25, R25, 0x4, RZ ;  /* 0x0000000419197824 */ /* 0x000fe200078e00ff */
[----:B------:R-:W-:Y:S01]  /*0500*/  SHF.L.U64.HI R21, R20, 0x2, R21 ;  /* 0x0000000214157819 */ /* 0x000fe20000010215 */
[----:B------:R-:W-:-:S02]  /*0510*/  IMAD.X R23, R15, 0x1, R23, P1 ;  /* 0x000000010f177824 */ /* 0x000fc400008e0617 */
[----:B------:R-:W-:Y:S01]  /*0520*/  IMAD.SHL.U32 R20, R20, 0x4, RZ ;  /* 0x0000000414147824 */ /* 0x000fe200078e00ff */
[----:B------:R-:W-:Y:S01]  /*0530*/  IADD3 R26, P2, R25, UR8, RZ ;  /* 0x00000008191a7c10 */ /* 0x000fe2000ff5e0ff */
[----:B------:R0:W3:Y:S01]  /*0540*/  @!P0 LDG.E.EL R0, desc[UR4][R18.64] ;  /* 0x0000000412008981 */ /* 0x0000e2000c2e1900 */
[----:B------:R-:W-:Y:S01]  /*0550*/  IMAD.MOV.U32 R6, RZ, RZ, RZ ;  /* 0x000000ffff067224 */ /* 0x000fe200078e00ff */
[C---:B------:R-:W-:Y:S01]  /*0560*/  SHF.L.U64.HI R16, R34.reuse, 0x2, R23 ;  /* 0x0000000222107819 */ /* 0x040fe20000010217 */
[----:B------:R-:W-:Y:S01]  /*0570*/  IMAD.SHL.U32 R34, R34, 0x4, RZ ;  /* 0x0000000422227824 */ /* 0x000fe200078e00ff */
[----:B------:R-:W-:Y:S02]  /*0580*/  IADD3.X R27, R13, UR9, RZ, P2, !PT ;  /* 0x000000090d1b7c10 */ /* 0x000fe400097fe4ff */
[----:B------:R-:W-:Y:S02]  /*0590*/  IADD3 R22, P1, R20, UR8, RZ ;  /* 0x0000000814167c10 */ /* 0x000fe4000ff3e0ff */
[----:B-----5:R-:W-:Y:S01]  /*05a0*/  SHF.R.U32.HI R3, RZ, 0x1d, R11 ;  /* 0x0000001dff037819 */ /* 0x020fe2000001160b */
[----:B------:R1:W4:Y:S01]  /*05b0*/  @!P0 LDG.E.EL R6, desc[UR4][R26.64] ;  /* 0x000000041a068981 */ /* 0x000322000c2e1900 */
[----:B0-----:R-:W-:-:S04]  /*05c0*/  SHF.R.U32.HI R19, RZ, 0x1d, R9 ;  /* 0x0000001dff137819 */ /* 0x001fc80000011609 */
[----:B------:R-:W-:Y:S02]  /*05d0*/  LOP3.LUT R19, R19, 0x4, RZ, 0xc0, !PT ;  /* 0x0000000413137812 */ /* 0x000fe400078ec0ff */
[----:B------:R-:W-:Y:S02]  /*05e0*/  IADD3.X R23, R21, UR9, RZ, P1, !PT ;  /* 0x0000000915177c10 */ /* 0x000fe40008ffe4ff */
[----:B------:R-:W-:Y:S02]  /*05f0*/  IADD3 R18, P1, R34, UR8, RZ ;  /* 0x0000000822127c10 */ /* 0x000fe4000ff3e0ff */
[----:B-1----:R-:W-:Y:S02]  /*0600*/  IADD3 R26, P2, R8, R19, RZ ;  /* 0x00000013081a7210 */ /* 0x002fe40007f5e0ff */
[----:B------:R-:W-:Y:S01]  /*0610*/  LOP3.LUT R27, R3, 0x4, RZ, 0xc0, !PT ;  /* 0x00000004031b7812 */ /* 0x000fe200078ec0ff */
[----:B------:R-:W-:Y:S01]  /*0620*/  IMAD.MOV.U32 R2, RZ, RZ, RZ ;  /* 0x000000ffff027224 */ /* 0x000fe200078e00ff */
[----:B------:R-:W-:Y:S01]  /*0630*/  IADD3.X R19, R16, UR9, RZ, P1, !PT ;  /* 0x0000000910137c10 */ /* 0x000fe20008ffe4ff */
[----:B------:R-:W-:Y:S01]  /*0640*/  IMAD.X R30, RZ, RZ, R9, P2 ;  /* 0x000000ffff1e7224 */ /* 0x000fe200010e0609 */
[----:B------:R-:W-:-:S02]  /*0650*/  IADD3 R27, P1, R10, R27, RZ ;  /* 0x0000001b0a1b7210 */ /* 0x000fc40007f3e0ff */
[----:B------:R-:W-:Y:S01]  /*0660*/  IADD3 R9, P2, R26, R28, RZ ;  /* 0x0000001c1a097210 */ /* 0x000fe20007f5e0ff */
[----:B------:R0:W5:Y:S02]  /*0670*/  @!P0 LDG.E.EL R2, desc[UR4][R22.64] ;  /* 0x0000000416028981 */ /* 0x000164000c2e1900 */
[----:B------:R-:W-:Y:S01]  /*0680*/  IMAD.X R11, RZ, RZ, R11, P1 ;  /* 0x000000ffff0b7224 */ /* 0x000fe200008e060b */
[----:B------:R-:W-:Y:S01]  /*0690*/  IADD3 R28, P1, R27, R28, RZ ;  /* 0x0000001c1b1c7210 */ /* 0x000fe20007f3e0ff */
[--C-:B------:R-:W-:Y:S01]  /*06a0*/  IMAD.X R8, R30, 0x1, R15.reuse, P2 ;  /* 0x000000011e087824 */ /* 0x100fe200010e060f */
[----:B------:R-:W-:Y:S01]  /*06b0*/  IADD3 R27, P3, R27, R17, RZ ;  /* 0x000000111b1b7210 */ /* 0x000fe20007f7e0ff */
[----:B------:R-:W-:Y:S01]  /*06c0*/  IMAD.MOV.U32 R3, RZ, RZ, RZ ;  /* 0x000000ffff037224 */ /* 0x000fe200078e00ff */
[----:B0-----:R-:W-:Y:S01]  /*06d0*/  IADD3 R22, P2, R26, R17, RZ ;  /* 0x000000111a167210 */ /* 0x001fe20007f5e0ff */
[C---:B------:R-:W-:Y:S01]  /*06e0*/  IMAD.SHL.U32 R17, R9.reuse, 0x4, RZ ;  /* 0x0000000409117824 */ /* 0x040fe200078e00ff */
[----:B------:R-:W-:Y:S01]  /*06f0*/  SHF.L.U64.HI R9, R9, 0x2, R8 ;  /* 0x0000000209097819 */ /* 0x000fe20000010208 */
[----:B------:R-:W-:-:S02]  /*0700*/  IMAD.X R15, R11, 0x1, R15, P1 ;  /* 0x000000010b0f7824 */ /* 0x000fc400008e060f */
[----:B------:R0:W3:Y:S01]  /*0710*/  @!P0 LDG.E.EL R3, desc[UR4][R18.64] ;  /* 0x0000000412038981 */ /* 0x0000e2000c2e1900 */
[--C-:B------:R-:W-:Y:S01]  /*0720*/  IMAD.X R23, R30, 0x1, R24.reuse, P2 ;  /* 0x000000011e177824 */ /* 0x100fe200010e0618 */
[----:B------:R-:W-:Y:S01]  /*0730*/  IADD3 R10, P1, R17, UR8, RZ ;  /* 0x00000008110a7c10 */ /* 0x000fe2000ff3e0ff */
[----:B------:R-:W-:Y:S02]  /*0740*/  IMAD.X R26, R11, 0x1, R24, P3 ;  /* 0x000000010b1a7824 */ /* 0x000fe400018e0618 */
[----:B------:R-:W-:Y:S01]  /*0750*/  IMAD.SHL.U32 R24, R28, 0x4, RZ ;  /* 0x000000041c187824 */ /* 0x000fe200078e00ff */
[----:B------:R-:W-:Y:S02]  /*0760*/  IADD3.X R11, R9, UR9, RZ, P1, !PT ;  /* 0x00000009090b7c10 */ /* 0x000fe40008ffe4ff */
[C---:B------:R-:W-:Y:S01]  /*0770*/  SHF.L.U64.HI R26, R27.reuse, 0x2, R26 ;  /* 0x000000021b1a7819 */ /* 0x040fe2000001021a */
[----:B0-----:R-:W-:Y:S01]  /*0780*/  IMAD.SHL.U32 R18, R22, 0x4, RZ ;  /* 0x0000000416127824 */ /* 0x001fe200078e00ff */
[----:B------:R-:W-:Y:S01]  /*0790*/  SHF.L.U64.HI R8, R28, 0x2, R15 ;  /* 0x000000021c087819 */ /* 0x000fe2000001020f */
[----:B------:R-:W-:Y:S01]  /*07a0*/  IMAD.SHL.U32 R27, R27, 0x4, RZ ;  /* 0x000000041b1b7824 */ /* 0x000fe200078e00ff */
[----:B------:R-:W-:Y:S01]  /*07b0*/  IADD3 R36, P1, R24, UR8, RZ ;  /* 0x0000000818247c10 */ /* 0x000fe2000ff3e0ff */
[----:B------:R-:W-:Y:S01]  /*07c0*/  IMAD.MOV.U32 R15, RZ, RZ, RZ ;  /* 0x000000ffff0f7224 */ /* 0x000fe200078e00ff */
[----:B------:R-:W-:-:S02]  /*07d0*/  SHF.L.U64.HI R19, R22, 0x2, R23 ;  /* 0x0000000216137819 */ /* 0x000fc40000010217 */
[----:B------:R-:W-:Y:S02]  /*07e0*/  IADD3 R32, P2, R18, UR8, RZ ;  /* 0x0000000812207c10 */ /* 0x000fe4000ff5e0ff */
[----:B------:R-:W-:Y:S02]  /*07f0*/  CS2R R22, SRZ ;  /* 0x0000000000167805 */ /* 0x000fe4000001ff00 */
[----:B------:R-:W-:Y:S01]  /*0800*/  IADD3.X R37, R8, UR9, RZ, P1, !PT ;  /* 0x0000000908257c10 */ /* 0x000fe20008ffe4ff */
[----:B------:R0:W3:Y:S01]  /*0810*/  @!P0 LDG.E.EL R15, desc[UR4][R10.64] ;  /* 0x000000040a0f8981 */ /* 0x0000e2000c2e1900 */
[----:B------:R-:W-:Y:S02]  /*0820*/  IADD3 R30, P1, R27, UR8, RZ ;  /* 0x000000081b1e7c10 */ /* 0x000fe4000ff3e0ff */
[----:B------:R-:W-:Y:S01]  /*0830*/  IADD3.X R33, R19, UR9, RZ, P2, !PT ;  /* 0x0000000913217c10 */ /* 0x000fe200097fe4ff */
[----:B------:R-:W-:Y:S01]  /*0840*/  IMAD.MOV.U32 R28, RZ, RZ, RZ ;  /* 0x000000ffff1c7224 */ /* 0x000fe200078e00ff */
[----:B------:R-:W-:Y:S01]  /*0850*/  IADD3.X R31, R26, UR9, RZ, P1, !PT ;  /* 0x000000091a1f7c10 */ /* 0x000fe20008ffe4ff */
[----:B------:R1:W3:Y:S01]  /*0860*/  @!P0 LDG.E.EL R22, desc[UR4][R36.64] ;  /* 0x0000000424168981 */ /* 0x0002e2000c2e1900 */
[----:B------:R-:W-:-:S03]  /*0870*/  ULDC.64 UR8, c[0x0][0x230] ;  /* 0x00008c0000087ab9 */ /* 0x000fc60000000a00 */
[----:B------:R1:W3:Y:S04]  /*0880*/  @!P0 LDG.E.EL R23, desc[UR4][R32.64] ;  /* 0x0000000420178981 */ /* 0x0002e8000c2e1900 */
[----:B------:R1:W3:Y:S01]  /*0890*/  @!P0 LDG.E.EL R28, desc[UR4][R30.64] ;  /* 0x000000041e1c8981 */ /* 0x0002e2000c2e1900 */
[----:B0-----:R-:W-:Y:S02]  /*08a0*/  IADD3 R10, P2, R29, UR8, RZ ;  /* 0x000000081d0a7c10 */ /* 0x001fe4000ff5e0ff */
[----:B-1----:R-:W-:Y:S01]  /*08b0*/  IADD3 R36, P1, R25, UR6, RZ ;  /* 0x0000000619247c10 */ /* 0x002fe2000ff3e0ff */
[----:B------:R-:W-:Y:S01]  /*08c0*/  IMAD.MOV.U32 R29, RZ, RZ, RZ ;  /* 0x000000ffff1d7224 */ /* 0x000fe200078e00ff */
[----:B------:R-:W-:Y:S02]  /*08d0*/  IADD3.X R11, R14, UR9, RZ, P2, !PT ;  /* 0x000000090e0b7c10 */ /* 0x000fe400097fe4ff */
[----:B------:R-:W-:-:S02]  /*08e0*/  IADD3.X R37, R13, UR7, RZ, P1, !PT ;  /* 0x000000070d257c10 */ /* 0x000fc40008ffe4ff */
[----:B------:R-:W-:Y:S01]  /*08f0*/  IADD3 R32, P1, R20, UR6, RZ ;  /* 0x0000000614207c10 */ /* 0x000fe2000ff3e0ff */
[----:B------:R-:W-:Y:S01]  /*0900*/  IMAD.MOV.U32 R14, RZ, RZ, RZ ;  /* 0x000000ffff0e7224 */ /* 0x000fe200078e00ff */
[----:B------:R0:W3:Y:S02]  /*0910*/  @!P0 LDG.E.EL R29, desc[UR4][R10.64] ;  /* 0x000000040a1d8981 */ /* 0x0000e4000c2e1900 */
[----:B------:R-:W-:Y:S02]  /*0920*/  IADD3.X R33, R21, UR7, RZ, P1, !PT ;  /* 0x0000000715217c10 */ /* 0x000fe40008ffe4ff */
[----:B------:R-:W-:Y:S02]  /*0930*/  IADD3 R20, P1, R20, UR8, RZ ;  /* 0x0000000814147c10 */ /* 0x000fe4000ff3e0ff */
[----:B------:R-:W-:Y:S01]  /*0940*/  CS2R R30, SRZ ;  /* 0x00000000001e7805 */ /* 0x000fe2000001ff00 */
[----:B------:R1:W3:Y:S01]  /*0950*/  @!P0 LDG.E.EL R14, desc[UR4][R36.64] ;  /* 0x00000004240e8981 */ /* 0x0002e2000c2e1900 */
[----:B0-----:R-:W-:-:S02]  /*0960*/  IADD3 R10, P2, R25, UR8, RZ ;  /* 0x00000008190a7c10 */ /* 0x001fc4000ff5e0ff */
[----:B------:R-:W-:Y:S02]  /*0970*/  IADD3.X R21, R21, UR9, RZ, P1, !PT ;  /* 0x0000000915157c10 */ /* 0x000fe40008ffe4ff */
[----:B------:R-:W-:Y:S02]  /*0980*/  IADD3.X R11, R13, UR9, RZ, P2, !PT ;  /* 0x000000090d0b7c10 */ /* 0x000fe400097fe4ff */
[----:B-1----:R-:W-:Y:S01]  /*0990*/  IADD3 R36, P2, R34, UR6, RZ ;  /* 0x0000000622247c10 */ /* 0x002fe2000ff5e0ff */
[----:B------:R0:W3:Y:S01]  /*09a0*/  @!P0 LDG.E.EL R30, desc[UR4][R20.64] ;  /* 0x00000004141e8981 */ /* 0x0000e2000c2e1900 */
[----:B------:R-:W-:Y:S02]  /*09b0*/  IADD3 R34, P1, R34, UR8, RZ ;  /* 0x0000000822227c10 */ /* 0x000fe4000ff3e0ff */
[----:B------:R-:W-:Y:S01]  /*09c0*/  IADD3.X R37, R16, UR7, RZ, P2, !PT ;  /* 0x0000000710257c10 */ /* 0x000fe200097fe4ff */
[----:B------:R-:W-:Y:S01]  /*09d0*/  IMAD.MOV.U32 R13, RZ, RZ, RZ ;  /* 0x000000ffff0d7224 */ /* 0x000fe200078e00ff */
[----:B------:R-:W-:Y:S01]  /*09e0*/  IADD3.X R35, R16, UR9, RZ, P1, !PT ;  /* 0x0000000910237c10 */ /* 0x000fe20008ffe4ff */
[----:B------:R1:W3:Y:S01]  /*09f0*/  @!P0 LDG.E.EL R31, desc[UR4][R10.64] ;  /* 0x000000040a1f8981 */ /* 0x0002e2000c2e1900 */
[----:B0-----:R-:W-:-:S03]  /*0a00*/  IADD3 R20, P2, R17, UR6, RZ ;  /* 0x0000000611147c10 */ /* 0x001fc6000ff5e0ff */
[----:B------:R0:W3:Y:S01]  /*0a10*/  @!P0 LDG.E.EL R13, desc[UR4][R32.64] ;  /* 0x00000004200d8981 */ /* 0x0000e2000c2e1900 */
[----:B------:R-:W-:Y:S02]  /*0a20*/  IADD3.X R21, R9, UR7, RZ, P2, !PT ;  /* 0x0000000709157c10 */ /* 0x000fe400097fe4ff */
[----:B------:R-:W-:Y:S02]  /*0a30*/  IADD3 R16, P2, R17, UR8, RZ ;  /* 0x0000000811107c10 */ /* 0x000fe4000ff5e0ff */
[----:B-1----:R-:W-:Y:S02]  /*0a40*/  CS2R R10, SRZ ;  /* 0x00000000000a7805 */ /* 0x002fe4000001ff00 */
[----:B------:R-:W-:Y:S02]  /*0a50*/  IADD3.X R17, R9, UR9, RZ, P2, !PT ;  /* 0x0000000909117c10 */ /* 0x000fe400097fe4ff */
[----:B0-----:R-:W-:Y:S02]  /*0a60*/  CS2R R32, SRZ ;  /* 0x0000000000207805 */ /* 0x001fe4000001ff00 */
[----:B------:R0:W3:Y:S04]  /*0a70*/  @!P0 LDG.E.EL R11, desc[UR4][R36.64] ;  /* 0x00000004240b8981 */ /* 0x0000e8000c2e1900 */
[----:B------:R1:W3:Y:S04]  /*0a80*/  @!P0 LDG.E.EL R33, desc[UR4][R16.64] ;  /* 0x0000000410218981 */ /* 0x0002e8000c2e1900 */
[----:B------:R1:W3:Y:S01]  /*0a90*/  @!P0 LDG.E.EL R10, desc[UR4][R20.64] ;  /* 0x00000004140a8981 */ /* 0x0002e2000c2e1900 */
[----:B0-----:R-:W-:Y:S01]  /*0aa0*/  IADD3 R36, P1, R24, UR6, RZ ;  /* 0x0000000618247c10 */ /* 0x001fe2000ff3e0ff */
[----:B------:R-:W-:-:S02]  /*0ab0*/  IMAD.MOV.U32 R9, RZ, RZ, RZ ;  /* 0x000000ffff097224 */ /* 0x000fc400078e00ff */
[----:B------:R0:W3:Y:S01]  /*0ac0*/  @!P0 LDG.E.EL R32, desc[UR4][R34.64] ;  /* 0x0000000422208981 */ /* 0x0000e2000c2e1900 */
[----:B-1----:R-:W1:Y:S01]  /*0ad0*/  LDC.64 R16, c[0x0][0x250] ;  /* 0x00009400ff107b82 */ /* 0x002e620000000a00 */
[----:B------:R-:W-:Y:S02]  /*0ae0*/  IADD3.X R37, R8, UR7, RZ, P1, !PT ;  /* 0x0000000708257c10 */ /* 0x000fe40008ffe4ff */
[----:B------:R-:W-:-:S03]  /*0af0*/  IADD3 R24, P1, R24, UR8, RZ ;  /* 0x0000000818187c10 */ /* 0x000fc6000ff3e0ff */
[----:B------:R0:W3:Y:S01]  /*0b00*/  @!P0 LDG.E.EL R9, desc[UR4][R36.64] ;  /* 0x0000000424098981 */ /* 0x0000e2000c2e1900 */
[----:B------:R-:W-:Y:S02]  /*0b10*/  IADD3.X R25, R8, UR9, RZ, P1, !PT ;  /* 0x0000000908197c10 */ /* 0x000fe40008ffe4ff */
[----:B------:R-:W-:Y:S01]  /*0b20*/  IADD3 R20, P1, R18, UR6, RZ ;  /* 0x0000000612147c10 */ /* 0x000fe2000ff3e0ff */
[----:B------:R-:W-:-:S03]  /*0b30*/  IMAD.MOV.U32 R8, RZ, RZ, RZ ;  /* 0x000000ffff087224 */ /* 0x000fc600078e00ff */
[----:B------:R-:W-:Y:S02]  /*0b40*/  IADD3.X R21, R19, UR7, RZ, P1, !PT ;  /* 0x0000000713157c10 */ /* 0x000fe40008ffe4ff */
[----:B------:R-:W-:Y:S02]  /*0b50*/  IADD3 R18, P1, R18, UR8, RZ ;  /* 0x0000000812127c10 */ /* 0x000fe4000ff3e0ff */
[----:B0-----:R-:W-:Y:S01]  /*0b60*/  CS2R R34, SRZ ;  /* 0x0000000000227805 */ /* 0x001fe2000001ff00 */
[----:B------:R0:W3:Y:S01]  /*0b70*/  @!P0 LDG.E.EL R8, desc[UR4][R20.64] ;  /* 0x0000000414088981 */ /* 0x0000e2000c2e1900 */
[----:B------:R-:W-:Y:S02]  /*0b80*/  IADD3.X R19, R19, UR9, RZ, P1, !PT ;  /* 0x0000000913137c10 */ /* 0x000fe40008ffe4ff */
[----:B------:R-:W-:Y:S02]  /*0b90*/  CS2R R36, SRZ ;  /* 0x0000000000247805 */ /* 0x000fe4000001ff00 */
[----:B------:R0:W3:Y:S01]  /*0ba0*/  @!P0 LDG.E.EL R34, desc[UR4][R24.64] ;  /* 0x0000000418228981 */ /* 0x0000e2000c2e1900 */
[----:B-1----:R-:W-:-:S03]  /*0bb0*/  IMAD.WIDE R16, R12, 0x4, R16 ;  /* 0x000000040c107825 */ /* 0x002fc600078e0210 */
[----:B------:R1:W3:Y:S01]  /*0bc0*/  @!P0 LDG.E.EL R35, desc[UR4][R18.64] ;  /* 0x0000000412238981 */ /* 0x0002e2000c2e1900 */
[----:B0-----:R-:W-:-:S04]  /*0bd0*/  IADD3 R20, P1, R27, UR6, RZ ;  /* 0x000000061b147c10 */ /* 0x001fc8000ff3e0ff */
[----:B------:R-:W-:Y:S02]  /*0be0*/  IADD3.X R21, R26, UR7, RZ, P1, !PT ;  /* 0x000000071a157c10 */ /* 0x000fe40008ffe4ff */
[----:B------:R-:W-:-:S03]  /*0bf0*/  CS2R R24, SRZ ;  /* 0x0000000000187805 */ /* 0x000fc6000001ff00 */
[----:B------:R-:W3:Y:S04]  /*0c00*/  @!P0 LDG.E.EL R36, desc[UR4][R20.64] ;  /* 0x0000000414248981 */ /* 0x000ee8000c2e1900 */
[----:B------:R0:W3:Y:S01]  /*0c10*/  @!P0 LDG.E.EL.64 R24, desc[UR4][R16.64] ;  /* 0x0000000410188981 */ /* 0x0000e2000c2e1b00 */
[----:B-1----:R-:W-:Y:S01]  /*0c20*/  IADD3 R18, P1, R27, UR8, RZ ;  /* 0x000000081b127c10 */ /* 0x002fe2000ff3e0ff */
[----:B0-----:R-:W0:Y:S03]  /*0c30*/  LDC.64 R16, c[0x0][0x258] ;  /* 0x00009600ff107b82 */ /* 0x001e260000000a00 */
[----:B------:R-:W-:-:S05]  /*0c40*/  IADD3.X R19, R26, UR9, RZ, P1, !PT ;  /* 0x000000091a137c10 */ /* 0x000fca0008ffe4ff */
[----:B------:R1:W3:Y:S01]  /*0c50*/  @!P0 LDG.E.EL R37, desc[UR4][R18.64] ;  /* 0x0000000412258981 */ /* 0x0002e2000c2e1900 */
[----:B------:R-:W-:Y:S02]  /*0c60*/  IMAD.MOV.U32 R12, RZ, RZ, RZ ;  /* 0x000000ffff0c7224 */ /* 0x000fe400078e00ff */
[----:B0-----:R-:W-:-:S04]  /*0c70*/  IMAD.WIDE R26, R7, 0x4, R16 ;  /* 0x00000004071a7825 */ /* 0x001fc800078e0210 */
[----:B------:R-:W-:Y:S01]  /*0c80*/  IMAD.MOV.U32 R7, RZ, RZ, RZ ;  /* 0x000000ffff077224 */ /* 0x000fe200078e00ff */
[----:B------:R-:W3:Y:S05]  /*0c90*/  @!P0 LDG.E.EL R12, desc[UR4][R26.64] ;  /* 0x000000041a0c8981 */ /* 0x000eea000c2e1900 */
[----:B------:R0:W3:Y:S01]  /*0ca0*/  @!P0 LDG.E.EL R7, desc[UR4][R26.64] ;  /* 0x000000041a078981 */ /* 0x0000e2000c2e1900 */
[----:B--2---:R-:W-:-:S04]  /*0cb0*/  FADD R4, RZ, -R4 ;  /* 0x80000004ff047221 */ /* 0x004fc80000000000 */
[----:B------:R-:W-:-:S05]  /*0cc0*/  FMUL R4, R4, 1.4426950216293334961 ;  /* 0x3fb8aa3b04047820 */ /* 0x000fca0000400000 */
[----:B------:R-:W-:Y:S01]  /*0cd0*/  FSETP.GEU.AND P1, PT, R4, -126, PT ;  /* 0xc2fc00000400780b */ /* 0x000fe20003f2e000 */
[----:B----4-:R-:W-:-:S12]  /*0ce0*/  FADD R6, RZ, -R6 ;  /* 0x80000006ff067221 */ /* 0x010fd80000000000 */
[----:B------:R-:W-:Y:S01]  /*0cf0*/  @!P1 FMUL R4, R4, 0.5 ;  /* 0x3f00000004049820 */ /* 0x000fe20000400000 */
[----:B------:R-:W-:-:S03]  /*0d00*/  FMUL R6, R6, 1.4426950216293334961 ;  /* 0x3fb8aa3b06067820 */ /* 0x000fc60000400000 */
[----:B-1----:R-:W1:Y:S02]  /*0d10*/  MUFU.EX2 R18, R4 ;  /* 0x0000000400127308 */ /* 0x002e640000000800 */
[----:B------:R-:W-:Y:S01]  /*0d20*/  FSETP.GEU.AND P4, PT, R6, -126, PT ;  /* 0xc2fc00000600780b */ /* 0x000fe20003f8e000 */
[----:B-----5:R-:W-:-:S04]  /*0d30*/  FADD R2, RZ, -R2 ;  /* 0x80000002ff027221 */ /* 0x020fc80000000000 */
[----:B------:R-:W-:Y:S01]  /*0d40*/  FMUL R17, R2, 1.4426950216293334961 ;  /* 0x3fb8aa3b02117820 */ /* 0x000fe20000400000 */
[----:B-1----:R-:W-:-:S07]  /*0d50*/  @!P1 FMUL R18, R18, R18 ;  /* 0x0000001212129220 */ /* 0x002fce0000400000 */
[----:B------:R-:W-:Y:S01]  /*0d60*/  @!P4 FMUL R6, R6, 0.5 ;  /* 0x3f0000000606c820 */ /* 0x000fe20000400000 */
[----:B------:R-:W-:Y:S01]  /*0d70*/  FSETP.GEU.AND P6, PT, R17, -126, PT ;  /* 0xc2fc00001100780b */ /* 0x000fe20003fce000 */
[----:B---3--:R-:W-:Y:S01]  /*0d80*/  FADD R3, RZ, -R3 ;  /* 0x80000003ff037221 */ /* 0x008fe20000000000 */
[----:B------:R-:W-:-:S03]  /*0d90*/  FSETP.GT.AND P5, PT, R0, RZ, PT ;  /* 0x000000ff0000720b */ /* 0x000fc60003fa4000 */
[----:B------:R-:W-:Y:S01]  /*0da0*/  FMUL R16, R3, 1.4426950216293334961 ;  /* 0x3fb8aa3b03107820 */ /* 0x000fe20000400000 */
[----:B------:R-:W-:Y:S01]  /*0db0*/  FADD R3, R18, 1 ;  /* 0x3f80000012037421 */ /* 0x000fe20000000000 */
[----:B------:R-:W1:Y:S03]  /*0dc0*/  MUFU.EX2 R6, R6 ;  /* 0x0000000600067308 */ /* 0x000e660000000800 */
[----:B------:R-:W-:Y:S02]  /*0dd0*/  FSETP.GEU.AND P3, PT, R16, -126, PT ;  /* 0xc2fc00001000780b */ /* 0x000fe40003f6e000 */
[----:B------:R-:W-:Y:S01]  /*0de0*/  FSETP.GT.AND P2, PT, R3, 8.50705917302346158658e+37, PT ;  /* 0x7e8000000300780b */ /* 0x000fe20003f44000 */
[----:B------:R-:W-:Y:S01]  /*0df0*/  @!P6 FMUL R17, R17, 0.5 ;  /* 0x3f0000001111e820 */ /* 0x000fe20000400000 */
[----:B------:R-:W-:-:S04]  /*0e00*/  FADD R15, RZ, -R15 ;  /* 0x8000000fff0f7221 */ /* 0x000fc80000000000 */
[----:B------:R-:W-:Y:S01]  /*0e10*/  FMUL R19, R15, 1.4426950216293334961 ;  /* 0x3fb8aa3b0f137820 */ /* 0x000fe20000400000 */
[----:B------:R-:W-:Y:S01]  /*0e20*/  FADD R22, RZ, -R22 ;  /* 0x80000016ff167221 */ /* 0x000fe20000000000 */
[----:B------:R-:W-:-:S03]  /*0e30*/  FADD R23, RZ, -R23 ;  /* 0x80000017ff177221 */ /* 0x000fc60000000000 */
[----:B------:R-:W-:Y:S01]  /*0e40*/  FSETP.GEU.AND P1, PT, R19, -126, PT ;  /* 0xc2fc00001300780b */ /* 0x000fe20003f2e000 */
[----:B------:R-:W-:Y:S01]  /*0e50*/  FADD R28, RZ, -R28 ;  /* 0x8000001cff1c7221 */ /* 0x000fe20000000000 */
[----:B------:R-:W-:Y:S01]  /*0e60*/  FMUL R15, R23, 1.4426950216293334961 ;  /* 0x3fb8aa3b170f7820 */ /* 0x000fe20000400000 */
[----:B------:R-:W-:Y:S02]  /*0e70*/  IMAD.MOV.U32 R2, RZ, RZ, 0x3e800000 ;  /* 0x3e800000ff027424 */ /* 0x000fe400078e00ff */
[----:B------:R-:W-:Y:S01]  /*0e80*/  FMUL R18, R22, 1.4426950216293334961 ;  /* 0x3fb8aa3b16127820 */ /* 0x000fe20000400000 */
[----:B------:R-:W-:Y:S01]  /*0e90*/  FMUL R28, R28, 1.4426950216293334961 ;  /* 0x3fb8aa3b1c1c7820 */ /* 0x000fe20000400000 */
[----:B------:R-:W-:Y:S01]  /*0ea0*/  @!P5 FMUL R0, R0, 0.039999999105930328369 ;  /* 0x3d23d70a0000d820 */ /* 0x000fe20000400000 */
[----:B------:R-:W2:Y:S01]  /*0eb0*/  MUFU.EX2 R17, R17 ;  /* 0x0000001100117308 */ /* 0x000ea20000000800 */
[----:B------:R-:W-:Y:S01]  /*0ec0*/  FSETP.GEU.AND P5, PT, R15, -126, PT ;  /* 0xc2fc00000f00780b */ /* 0x000fe20003fae000 */
[----:B------:R-:W-:Y:S01]  /*0ed0*/  @!P3 FMUL R16, R16, 0.5 ;  /* 0x3f0000001010b820 */ /* 0x000fe20000400000 */
[----:B------:R-:W-:Y:S01]  /*0ee0*/  @P2 FMUL R3, R3, 0.25 ;  /* 0x3e80000003032820 */ /* 0x000fe20000400000 */
[----:B------:R-:W-:Y:S01]  /*0ef0*/  FSEL R4, R2, 1, P2 ;  /* 0x3f80000002047808 */ /* 0x000fe20001000000 */
[----:B-1----:R-:W-:Y:S01]  /*0f00*/  @!P4 FMUL R6, R6, R6 ;  /* 0x000000060606c220 */ /* 0x002fe20000400000 */
[----:B------:R-:W-:-:S02]  /*0f10*/  FSETP.GEU.AND P2, PT, R18, -126, PT ;  /* 0xc2fc00001200780b */ /* 0x000fc40003f4e000 */
[----:B------:R-:W-:Y:S01]  /*0f20*/  FSETP.GEU.AND P4, PT, R28, -126, PT ;  /* 0xc2fc00001c00780b */ /* 0x000fe20003f8e000 */
[----:B------:R-:W1:Y:S01]  /*0f30*/  MUFU.EX2 R16, R16 ;  /* 0x0000001000107308 */ /* 0x000e620000000800 */
[----:B------:R-:W-:Y:S01]  /*0f40*/  @!P1 FMUL R19, R19, 0.5 ;  /* 0x3f00000013139820 */ /* 0x000fe20000400000 */
[----:B------:R-:W-:-:S03]  /*0f50*/  FADD R20, R6, 1 ;  /* 0x3f80000006147421 */ /* 0x000fc60000000000 */
[----:B------:R-:W-:Y:S01]  /*0f60*/  @!P5 FMUL R15, R15, 0.5 ;  /* 0x3f0000000f0fd820 */ /* 0x000fe20000400000 */
[----:B--2---:R-:W-:Y:S01]  /*0f70*/  @!P6 FMUL R17, R17, R17 ;  /* 0x000000111111e220 */ /* 0x004fe20000400000 */
[----:B------:R-:W-:Y:S01]  /*0f80*/  FSETP.GT.AND P6, PT, R20, 8.50705917302346158658e+37, PT ;  /* 0x7e8000001400780b */ /* 0x000fe20003fc4000 */
[----:B------:R-:W2:Y:S02]  /*0f90*/  MUFU.EX2 R19, R19 ;  /* 0x0000001300137308 */ /* 0x000ea40000000800 */
[----:B------:R-:W-:Y:S02]  /*0fa0*/  @!P2 FMUL R18, R18, 0.5 ;  /* 0x3f0000001212a820 */ /* 0x000fe40000400000 */
[----:B------:R-:W-:-:S04]  /*0fb0*/  @!P4 FMUL R28, R28, 0.5 ;  /* 0x3f0000001c1cc820 */ /* 0x000fc80000400000 */
[----:B------:R-:W3:Y:S01]  /*0fc0*/  MUFU.EX2 R15, R15 ;  /* 0x0000000f000f7308 */ /* 0x000ee20000000800 */
[----:B-1----:R-:W-:-:S07]  /*0fd0*/  @!P3 FMUL R16, R16, R16 ;  /* 0x000000101010b220 */ /* 0x002fce0000400000 */
[----:B------:R-:W1:Y:S01]  /*0fe0*/  MUFU.EX2 R6, R28 ;  /* 0x0000001c00067308 */ /* 0x000e620000000800 */
[----:B------:R-:W-:Y:S01]  /*0ff0*/  FADD R23, R16, 1 ;  /* 0x3f80000010177421 */ /* 0x000fe20000000000 */
[----:B------:R-:W-:-:S06]  /*1000*/  FADD R21, R17, 1 ;  /* 0x3f80000011157421 */ /* 0x000fcc0000000000 */
[----:B------:R-:W4:Y:S01]  /*1010*/  MUFU.EX2 R18, R18 ;  /* 0x0000001200127308 */ /* 0x000f220000000800 */
[----:B------:R-:W-:Y:S01]  /*1020*/  @P6 FMUL R20, R20, 0.25 ;  /* 0x3e80000014146820 */ /* 0x000fe20000400000 */
[----:B------:R-:W-:Y:S01]  /*1030*/  FSEL R22, R2, 1, P6 ;  /* 0x3f80000002167808 */ /* 0x000fe20003000000 */
[----:B--2---:R-:W-:Y:S01]  /*1040*/  @!P1 FMUL R19, R19, R19 ;  /* 0x0000001313139220 */ /* 0x004fe20000400000 */
[----:B------:R-:W-:Y:S02]  /*1050*/  FSETP.GT.AND P6, PT, R14, RZ, PT ;  /* 0x000000ff0e00720b */ /* 0x000fe40003fc4000 */
[----:B------:R-:W-:Y:S02]  /*1060*/  FSETP.GT.AND P1, PT, R23, 8.50705917302346158658e+37, PT ;  /* 0x7e8000001700780b */ /* 0x000fe40003f24000 */
[----:B------:R-:W-:Y:S01]  /*1070*/  FSETP.GT.AND P3, PT, R21, 8.50705917302346158658e+37, PT ;  /* 0x7e8000001500780b */ /* 0x000fe20003f64000 */
[----:B------:R-:W2:Y:S01]  /*1080*/  MUFU.RCP R3, R3 ;  /* 0x0000000300037308 */ /* 0x000ea20000001000 */
[----:B---3--:R-:W-:Y:S01]  /*1090*/  @!P5 FMUL R15, R15, R15 ;  /* 0x0000000f0f0fd220 */ /* 0x008fe20000400000 */
[----:B-1----:R-:W-:Y:S01]  /*10a0*/  @!P4 FMUL R6, R6, R6 ;  /* 0x000000060606c220 */ /* 0x002fe20000400000 */
[----:B0-----:R-:W-:-:S05]  /*10b0*/  FADD R26, R19, 1 ;  /* 0x3f800000131a7421 */ /* 0x001fca0000000000 */
[----:B------:R-:W0:Y:S01]  /*10c0*/  MUFU.RCP R17, R20 ;  /* 0x0000001400117308 */ /* 0x000e220000001000 */
[----:B----4-:R-:W-:Y:S01]  /*10d0*/  @!P2 FMUL R18, R18, R18 ;  /* 0x000000121212a220 */ /* 0x010fe20000400000 */
[----:B------:R-:W-:Y:S01]  /*10e0*/  FADD R19, R15, 1 ;  /* 0x3f8000000f137421 */ /* 0x000fe20000000000 */
[----:B------:R-:W-:Y:S01]  /*10f0*/  FADD R15, R6, 1 ;  /* 0x3f800000060f7421 */ /* 0x000fe20000000000 */
[----:B------:R-:W-:Y:S01]  /*1100*/  FSETP.GT.AND P2, PT, R26, 8.50705917302346158658e+37, PT ;  /* 0x7e8000001a00780b */ /* 0x000fe20003f44000 */
[----:B------:R-:W-:Y:S01]  /*1110*/  FADD R18, R18, 1 ;  /* 0x3f80000012127421 */ /* 0x000fe20000000000 */
[----:B------:R-:W-:Y:S01]  /*1120*/  @!P6 FMUL R14, R14, 0.039999999105930328369 ;  /* 0x3d23d70a0e0ee820 */ /* 0x000fe20000400000 */
[----:B------:R-:W-:Y:S01]  /*1130*/  @P1 FMUL R23, R23, 0.25 ;  /* 0x3e80000017171820 */ /* 0x000fe20000400000 */
[----:B------:R-:W-:Y:S01]  /*1140*/  FSETP.GT.AND P6, PT, R15, 8.50705917302346158658e+37, PT ;  /* 0x7e8000000f00780b */ /* 0x000fe20003fc4000 */
[----:B------:R-:W-:Y:S01]  /*1150*/  @P3 FMUL R21, R21, 0.25 ;  /* 0x3e80000015153820 */ /* 0x000fe20000400000 */
[----:B------:R-:W-:Y:S01]  /*1160*/  FSETP.GT.AND P5, PT, R18, 8.50705917302346158658e+37, PT ;  /* 0x7e8000001200780b */ /* 0x000fe20003fa4000 */
[----:B--2---:R-:W-:Y:S01]  /*1170*/  FMUL R27, R3, R4 ;  /* 0x00000004031b7220 */ /* 0x004fe20000400000 */
[----:B------:R-:W-:Y:S01]  /*1180*/  FSETP.GT.AND P4, PT, R19, 8.50705917302346158658e+37, PT ;  /* 0x7e8000001300780b */ /* 0x000fe20003f84000 */
[----:B------:R0:W1:Y:S08]  /*1190*/  MUFU.RCP R4, R23 ;  /* 0x0000001700047308 */ /* 0x0000700000001000 */
[----:B------:R2:W3:Y:S01]  /*11a0*/  MUFU.RCP R16, R21 ;  /* 0x0000001500107308 */ /* 0x0004e20000001000 */
[----:B0-----:R-:W-:Y:S01]  /*11b0*/  FMUL R23, R17, R22 ;  /* 0x0000001611177220 */ /* 0x001fe20000400000 */
[----:B------:R-:W-:-:S02]  /*11c0*/  FSEL R17, R2, 1, P3 ;  /* 0x3f80000002117808 */ /* 0x000fc40001800000 */
[----:B------:R-:W-:Y:S01]  /*11d0*/  FSETP.GT.AND P3, PT, R13, RZ, PT ;  /* 0x000000ff0d00720b */ /* 0x000fe20003f64000 */
[----:B------:R-:W-:Y:S01]  /*11e0*/  @P2 FMUL R26, R26, 0.25 ;  /* 0x3e8000001a1a2820 */ /* 0x000fe20000400000 */
[----:B--2---:R-:W-:Y:S02]  /*11f0*/  FSEL R21, R2, 1, P1 ;  /* 0x3f80000002157808 */ /* 0x004fe40000800000 */
[----:B------:R-:W-:Y:S01]  /*1200*/  FSETP.GT.AND P1, PT, R11, RZ, PT ;  /* 0x000000ff0b00720b */ /* 0x000fe20003f24000 */
[----:B------:R-:W-:Y:S01]  /*1210*/  @P6 FMUL R15, R15, 0.25 ;  /* 0x3e8000000f0f6820 */ /* 0x000fe20000400000 */
[----:B------:R-:W0:Y:S01]  /*1220*/  MUFU.RCP R3, R26 ;  /* 0x0000001a00037308 */ /* 0x000e220000001000 */
[----:B------:R-:W-:Y:S01]  /*1230*/  @P5 FMUL R18, R18, 0.25 ;  /* 0x3e80000012125820 */ /* 0x000fe20000400000 */
[----:B------:R-:W-:Y:S01]  /*1240*/  @P4 FMUL R19, R19, 0.25 ;  /* 0x3e80000013134820 */ /* 0x000fe20000400000 */
[----:B------:R-:W-:Y:S01]  /*1250*/  FFMA R29, R0, R29, R27 ;  /* 0x0000001d001d7223 */ /* 0x000fe2000000001b */
[----:B------:R-:W-:Y:S01]  /*1260*/  FFMA R31, R14, R31, R23 ;  /* 0x0000001f0e1f7223 */ /* 0x000fe20000000017 */
[----:B-1----:R-:W-:Y:S01]  /*1270*/  FMUL R14, R4, R21 ;  /* 0x00000015040e7220 */ /* 0x002fe20000400000 */
[----:B------:R-:W-:Y:S01]  /*1280*/  FSEL R4, R2, 1, P2 ;  /* 0x3f80000002047808 */ /* 0x000fe20001000000 */
[----:B------:R-:W-:Y:S01]  /*1290*/  @!P3 FMUL R13, R13, 0.039999999105930328369 ;  /* 0x3d23d70a0d0db820 */ /* 0x000fe20000400000 */
[----:B------:R-:W1:Y:S01]  /*12a0*/  MUFU.RCP R6, R18 ;  /* 0x0000001200067308 */ /* 0x000e620000001000 */
[----:B------:R-:W-:-:S02]  /*12b0*/  FSETP.GT.AND P2, PT, R10, RZ, PT ;  /* 0x000000ff0a00720b */ /* 0x000fc40003f44000 */
[----:B------:R-:W-:Y:S01]  /*12c0*/  @!P1 FMUL R11, R11, 0.039999999105930328369 ;  /* 0x3d23d70a0b0b9820 */ /* 0x000fe20000400000 */
[----:B------:R-:W-:Y:S02]  /*12d0*/  FSETP.GT.AND P1, PT, R9, RZ, PT ;  /* 0x000000ff0900720b */ /* 0x000fe40003f24000 */
[----:B------:R-:W-:Y:S02]  /*12e0*/  FSETP.GT.AND P3, PT, R8, RZ, PT ;  /* 0x000000ff0800720b */ /* 0x000fe40003f64000 */
[----:B------:R2:W4:Y:S08]  /*12f0*/  MUFU.RCP R0, R19 ;  /* 0x0000001300007308 */ /* 0x0005300000001000 */
[----:B------:R-:W5:Y:S01]  /*1300*/  MUFU.RCP R15, R15 ;  /* 0x0000000f000f7308 */ /* 0x000f620000001000 */
[----:B--2---:R-:W-:-:S02]  /*1310*/  FSEL R19, R2, 1, P4 ;  /* 0x3f80000002137808 */ /* 0x004fc40002000000 */
[----:B------:R-:W-:Y:S01]  /*1320*/  FSETP.GT.AND P4, PT, R36, RZ, PT ;  /* 0x000000ff2400720b */ /* 0x000fe20003f84000 */
[----:B---3--:R-:W-:Y:S01]  /*1330*/  FMUL R16, R16, R17 ;  /* 0x0000001110107220 */ /* 0x008fe20000400000 */
[----:B------:R-:W-:Y:S01]  /*1340*/  FFMA R32, R11, R32, R14 ;  /* 0x000000200b207223 */ /* 0x000fe2000000000e */
[C---:B------:R-:W-:Y:S01]  /*1350*/  FSEL R17, R2.reuse, 1, P5 ;  /* 0x3f80000002117808 */ /* 0x040fe20002800000 */
[----:B0-----:R-:W-:Y:S01]  /*1360*/  FMUL R11, R3, R4 ;  /* 0x00000004030b7220 */ /* 0x001fe20000400000 */
[----:B------:R-:W-:Y:S02]  /*1370*/  FSEL R14, R2, 1, P6 ;  /* 0x3f800000020e7808 */ /* 0x000fe40003000000 */
[----:B------:R-:W0:Y:S01]  /*1380*/  LDC.64 R2, c[0x0][0x210] ;  /* 0x00008400ff027b82 */ /* 0x000e220000000a00 */
[----:B-1----:R-:W-:Y:S01]  /*1390*/  FMUL R6, R6, R17 ;  /* 0x0000001106067220 */ /* 0x002fe20000400000 */
[----:B----4-:R-:W-:Y:S01]  /*13a0*/  FMUL R19, R0, R19 ;  /* 0x0000001300137220 */ /* 0x010fe20000400000 */
[----:B------:R-:W-:Y:S01]  /*13b0*/  @!P2 FMUL R10, R10, 0.039999999105930328369 ;  /* 0x3d23d70a0a0aa820 */ /* 0x000fe20000400000 */
[----:B------:R-:W-:Y:S01]  /*13c0*/  @!P1 FMUL R9, R9, 0.039999999105930328369 ;  /* 0x3d23d70a09099820 */ /* 0x000fe20000400000 */
[----:B-----5:R-:W-:Y:S01]  /*13d0*/  FMUL R15, R15, R14 ;  /* 0x0000000e0f0f7220 */ /* 0x020fe20000400000 */
[----:B------:R-:W-:Y:S01]  /*13e0*/  @!P3 FMUL R8, R8, 0.039999999105930328369 ;  /* 0x3d23d70a0808b820 */ /* 0x000fe20000400000 */
[----:B------:R-:W-:Y:S01]  /*13f0*/  @!P4 FMUL R36, R36, 0.039999999105930328369 ;  /* 0x3d23d70a2424c820 */ /* 0x000fe20000400000 */
[----:B------:R-:W-:Y:S01]  /*1400*/  FFMA R30, R13, R30, R16 ;  /* 0x0000001e0d1e7223 */ /* 0x000fe20000000010 */
[----:B------:R-:W-:Y:S01]  /*1410*/  FFMA R10, R10, R33, R11 ;  /* 0x000000210a0a7223 */ /* 0x000fe2000000000b */
[----:B------:R-:W-:Y:S01]  /*1420*/  FFMA R9, R9, R34, R6 ;  /* 0x0000002209097223 */ /* 0x000fe20000000006 */
[----:B------:R-:W-:Y:S01]  /*1430*/  FFMA R8, R8, R35, R19 ;  /* 0x0000002308087223 */ /* 0x000fe20000000013 */
[----:B------:R-:W-:Y:S01]  /*1440*/  FFMA R15, R36, R37, R15 ;  /* 0x00000025240f7223 */ /* 0x000fe2000000000f */
[----:B------:R-:W-:Y:S01]  /*1450*/  FADD R10, -R29, R10 ;  /* 0x0000000a1d0a7221 */ /* 0x000fe20000000100 */
[----:B------:R-:W-:Y:S01]  /*1460*/  FADD R9, -R32, R9 ;  /* 0x0000000920097221 */ /* 0x000fe20000000100 */
[----:B------:R-:W-:Y:S01]  /*1470*/  FADD R8, -R31, R8 ;  /* 0x000000081f087221 */ /* 0x000fe20000000100 */
[----:B------:R-:W-:Y:S01]  /*1480*/  FADD R15, -R30, R15 ;  /* 0x0000000f1e0f7221 */ /* 0x000fe20000000100 */
[-C--:B------:R-:W-:Y:S01]  /*1490*/  FFMA R29, R10, R24.reuse, R29 ;  /* 0x000000180a1d7223 */ /* 0x080fe2000000001d */
[-C--:B------:R-:W-:Y:S01]  /*14a0*/  FFMA R32, R9, R25.reuse, R32 ;  /* 0x0000001909207223 */ /* 0x080fe20000000020 */
[----:B------:R-:W-:Y:S01]  /*14b0*/  FFMA R8, R8, R24, R31 ;  /* 0x0000001808087223 */ /* 0x000fe2000000001f */
[----:B------:R-:W-:-:S03]  /*14c0*/  FFMA R15, R15, R25, R30 ;  /* 0x000000190f0f7223 */ /* 0x000fc6000000001e */
[----:B------:R-:W-:Y:S01]  /*14d0*/  FADD R8, -R29, R8 ;  /* 0x000000081d087221 */ /* 0x000fe20000000100 */
[----:B------:R-:W-:Y:S01]  /*14e0*/  FADD R15, -R32, R15 ;  /* 0x0000000f200f7221 */ /* 0x000fe20000000100 */
[----:B0-----:R-:W-:-:S04]  /*14f0*/  IMAD.WIDE R2, R5, 0x4, R2 ;  /* 0x0000000405027825 */ /* 0x001fc800078e0202 */
[----:B------:R-:W-:Y:S01]  /*1500*/  FFMA R6, R8, R12, R29 ;  /* 0x0000000c08067223 */ /* 0x000fe2000000001d */
[----:B------:R-:W-:Y:S01]  /*1510*/  FFMA R7, R15, R7, R32 ;  /* 0x000000070f077223 */ /* 0x000fe20000000020 */
[----:B------:R-:W-:Y:S06]  /*1520*/  @P0 EXIT ;  /* 0x000000000000094d */ /* 0x000fec0003800000 */
[----:B------:R-:W-:Y:S01]  /*1530*/  STG.E.64 desc[UR4][R2.64], R6 ;  /* 0x0000000602007986 */ /* 0x000fe2000c101b04 */
[----:B------:R-:W-:Y:S05]  /*1540*/  EXIT ;  /* 0x000000000000794d */ /* 0x000fea0003800000 */
.L_x_0:
[----:B------:R-:W-:-:S00]  /*1550*/  BRA `(.L_x_0) ;  /* 0xfffffffc00fc7947 */ /* 0x000fc0000383ffff */
[----:B------:R-:W-:-:S00]  /*1560*/  NOP ;  /* 0x0000000000007918 */ /* 0x000fc00000000000 */
        /* <DEDUP_REMOVED lines=9> */
.L_x_1:


//--------------------- .nv.constant0.triton_poi_fused__unsafe_index_add_leaky_relu_mul_sigmoid_sub_8 --------------------------
	.section	.nv.constant0.triton_poi_fused__unsafe_index_add_leaky_relu_mul_sigmoid_sub_8,"a",@progbits
	.sectionflags	@""
	.align	4
.nv.constant0.triton_poi_fused__unsafe_index_add_leaky_relu_mul_sigmoid_sub_8:
	.zero		612
